	.headerflags	@"EF_CUDA_TEXMODE_UNIFIED EF_CUDA_64BIT_ADDRESS EF_CUDA_ACCELERATORS EF_CUDA_SM90 EF_CUDA_VIRTUAL_SM(EF_CUDA_SM90)"
	.elftype	@"ET_EXEC"


//--------------------- .nv.info                  --------------------------
	.section	.nv.info,"",@"SHT_CUDA_INFO"
	.align	4


	//----- nvinfo : EIATTR_REGCOUNT
	.align		4
        /*0000*/ 	.byte	0x04, 0x2f
        /*0002*/ 	.short	(.L_1 - .L_0)
	.align		4
.L_0:
        /*0004*/ 	.word	index@(triton_poi_fused_add_clamp_5)
        /*0008*/ 	.word	0x00000008


	//----- nvinfo : EIATTR_MIN_STACK_SIZE
	.align		4
.L_1:
        /*000c*/ 	.byte	0x04, 0x12
        /*000e*/ 	.short	(.L_3 - .L_2)
	.align		4
.L_2:
        /*0010*/ 	.word	index@(triton_poi_fused_add_clamp_5)
        /*0014*/ 	.word	0x00000000


	//----- nvinfo : EIATTR_FRAME_SIZE
	.align		4
.L_3:
        /*0018*/ 	.byte	0x04, 0x11
        /*001a*/ 	.short	(.L_5 - .L_4)
	.align		4
.L_4:
        /*001c*/ 	.word	index@(triton_poi_fused_add_clamp_5)
        /*0020*/ 	.word	0x00000000


	//----- nvinfo : EIATTR_MIN_STACK_SIZE
	.align		4
.L_5:
        /*0024*/ 	.byte	0x04, 0x12
        /*0026*/ 	.short	(.L_7 - .L_6)
	.align		4
.L_6:
        /*0028*/ 	.word	index@(triton_poi_fused_add_clamp_5)
        /*002c*/ 	.word	0x00000000
.L_7:


//--------------------- .nv.info.triton_poi_fused_add_clamp_5 --------------------------
	.section	.nv.info.triton_poi_fused_add_clamp_5,"",@"SHT_CUDA_INFO"
	.sectionflags	@""
	.align	4


	//----- nvinfo : EIATTR_CUDA_API_VERSION
	.align		4
        /*0000*/ 	.byte	0x04, 0x37
        /*0002*/ 	.short	(.L_9 - .L_8)
.L_8:
        /*0004*/ 	.word	0x0000007c


	//----- nvinfo : EIATTR_KPARAM_INFO
	.align		4
.L_9:
        /*0008*/ 	.byte	0x04, 0x17
        /*000a*/ 	.short	(.L_11 - .L_10)
.L_10:
        /*000c*/ 	.word	0x00000000
        /*0010*/ 	.short	0x0001
        /*0012*/ 	.short	0x0008
        /*0014*/ 	.byte	0x00, 0xf0, 0x11, 0x00


	//----- nvinfo : EIATTR_KPARAM_INFO
	.align		4
.L_11:
        /*0018*/ 	.byte	0x04, 0x17
        /*001a*/ 	.short	(.L_13 - .L_12)
.L_12:
        /*001c*/ 	.word	0x00000000
        /*0020*/ 	.short	0x0000
        /*0022*/ 	.short	0x0000
        /*0024*/ 	.byte	0x00, 0xf4, 0x21, 0x00


	//----- nvinfo : EIATTR_SPARSE_MMA_MASK
	.align		4
.L_13:
        /*0028*/ 	.byte	0x03, 0x50
        /*002a*/ 	.short	0x0000


	//----- nvinfo : EIATTR_MAXREG_COUNT
	.align		4
        /*002c*/ 	.byte	0x03, 0x1b
        /*002e*/ 	.short	0x00ff


	//----- nvinfo : EIATTR_EXIT_INSTR_OFFSETS
	.align		4
        /*0030*/ 	.byte	0x04, 0x1c
        /*0032*/ 	.short	(.L_15 - .L_14)


	//   ....[0]....
.L_14:
        /*0034*/ 	.word	0x00000100


	//   ....[1]....
        /*0038*/ 	.word	0x00000130


	//----- nvinfo : EIATTR_REQNTID
	.align		4
.L_15:
        /*003c*/ 	.byte	0x04, 0x10
        /*003e*/ 	.short	(.L_17 - .L_16)
.L_16:
        /*0040*/ 	.word	0x00000020
        /*0044*/ 	.word	0x00000001
        /*0048*/ 	.word	0x00000001


	//----- nvinfo : EIATTR_CBANK_PARAM_SIZE
	.align		4
.L_17:
        /*004c*/ 	.byte	0x03, 0x19
        /*004e*/ 	.short	0x000c


	//----- nvinfo : EIATTR_PARAM_CBANK
	.align		4
        /*0050*/ 	.byte	0x04, 0x0a
        /*0052*/ 	.short	(.L_19 - .L_18)
	.align		4
.L_18:
        /*0054*/ 	.word	index@(.nv.constant0.triton_poi_fused_add_clamp_5)
        /*0058*/ 	.short	0x0210
        /*005a*/ 	.short	0x000c


	//----- nvinfo : EIATTR_SW_WAR
	.align		4
.L_19:
        /*005c*/ 	.byte	0x04, 0x36
        /*005e*/ 	.short	(.L_21 - .L_20)
.L_20:
        /*0060*/ 	.word	0x00000008
.L_21:


//--------------------- .nv.callgraph             --------------------------
	.section	.nv.callgraph,"",@"SHT_CUDA_CALLGRAPH"
	.align	4
	.sectionentsize	8
	.align		4
        /*0000*/ 	.word	0x00000000
	.align		4
        /*0004*/ 	.word	0xffffffff
	.align		4
        /*0008*/ 	.word	0x00000000
	.align		4
        /*000c*/ 	.word	0xfffffffe
	.align		4
        /*0010*/ 	.word	0x00000000
	.align		4
        /*0014*/ 	.word	0xfffffffd
	.align		4
        /*0018*/ 	.word	0x00000000
	.align		4
        /*001c*/ 	.word	0xfffffffc


//--------------------- .text.triton_poi_fused_add_clamp_5 --------------------------
	.section	.text.triton_poi_fused_add_clamp_5,"ax",@progbits
	.align	128
        .global         triton_poi_fused_add_clamp_5
        .type           triton_poi_fused_add_clamp_5,@function
        .size           triton_poi_fused_add_clamp_5,(.L_x_1 - triton_poi_fused_add_clamp_5)
        .other          triton_poi_fused_add_clamp_5,@"STO_CUDA_ENTRY STV_DEFAULT"
triton_poi_fused_add_clamp_5:
.text.triton_poi_fused_add_clamp_5:
[----:B------:R-:W0:Y:S02]  /*0000*/  LDC R1, c[0x0][0x28] ;  /* 0x00000a00ff017b82 */ /* 0x000e240000000800 */
[----:B------:R-:W1:Y:S01]  /*0010*/  S2R R2, SR_TID.X ;  /* 0x0000000000027919 */ /* 0x000e620000002100 */
[----:B------:R-:W2:Y:S01]  /*0020*/  LDC.64 R4, c[0x0][0x210] ;  /* 0x00008400ff047b82 */ /* 0x000ea20000000a00 */
[----:B------:R-:W3:Y:S01]  /*0030*/  S2R R3, SR_CTAID.X ;  /* 0x0000000000037919 */ /* 0x000ee20000002500 */
[C---:B-1----:R-:W-:Y:S02]  /*0040*/  LOP3.LUT R0, R2.reuse, 0x7, RZ, 0xc0, !PT ;  /* 0x0000000702007812 */ /* 0x042fe400078ec0ff */
[----:B------:R-:W-:-:S03]  /*0050*/  LOP3.LUT P0, RZ, R2, 0x18, RZ, 0xc0, !PT ;  /* 0x0000001802ff7812 */ /* 0x000fc6000780c0ff */
[----:B---3--:R-:W-:-:S04]  /*0060*/  IMAD R3, R3, 0x8, R0 ;  /* 0x0000000803037824 */ /* 0x008fc800078e0200 */
[C---:B--2---:R-:W-:Y:S01]  /*0070*/  IMAD.WIDE R4, R3.reuse, 0x8, R4 ;  /* 0x0000000803047825 */ /* 0x044fe200078e0204 */
[----:B------:R-:W-:Y:S02]  /*0080*/  I2FP.F32.S32 R0, R3 ;  /* 0x0000000300007245 */ /* 0x000fe40000201400 */
[----:B------:R-:W-:-:S03]  /*0090*/  ISETP.LT.AND P0, PT, R3, 0x8, !P0 ;  /* 0x000000080300780c */ /* 0x000fc60004701270 */
[----:B------:R-:W-:-:S05]  /*00a0*/  FMUL R0, R0, 0.42857143282890319824 ;  /* 0x3edb6db700007820 */ /* 0x000fca0000400000 */
[----:B------:R-:W-:-:S06]  /*00b0*/  FMNMX R0, RZ, R0, !PT ;  /* 0x00000000ff007209 */ /* 0x000fcc0007800000 */
[----:B------:R-:W1:Y:S02]  /*00c0*/  F2I.TRUNC.NTZ R0, R0 ;  /* 0x0000000000007305 */ /* 0x000e64000020f100 */
[----:B-1----:R-:W-:-:S05]  /*00d0*/  VIMNMX R2, R0, 0x2, PT ;  /* 0x0000000200027848 */ /* 0x002fca0003fe0100 */
[----:B------:R-:W-:-:S05]  /*00e0*/  VIADD R2, R2, 0x1 ;  /* 0x0000000102027836 */ /* 0x000fca0000000000 */
[----:B------:R-:W-:Y:S01]  /*00f0*/  SHF.R.S32.HI R3, RZ, 0x1f, R2 ;  /* 0x0000001fff037819 */ /* 0x000fe20000011402 */
[----:B------:R-:W-:Y:S06]  /*0100*/  @!P0 EXIT ;  /* 0x000000000000894d */ /* 0x000fec0003800000 */
[----:B------:R-:W-:Y:S02]  /*0110*/  ULDC.64 UR4, c[0x0][0x208] ;  /* 0x0000820000047ab9 */ /* 0x000fe40000000a00 */
[----:B------:R-:W-:Y:S01]  /*0120*/  STG.E.64 desc[UR4][R4.64], R2 ;  /* 0x0000000204007986 */ /* 0x000fe2000c101b04 */
[----:B------:R-:W-:Y:S05]  /*0130*/  EXIT ;  /* 0x000000000000794d */ /* 0x000fea0003800000 */
.L_x_0:
[----:B------:R-:W-:-:S00]  /*0140*/  BRA `(.L_x_0) ;  /* 0xfffffffc00fc7947 */ /* 0x000fc0000383ffff */
[----:B------:R-:W-:-:S00]  /*0150*/  NOP ;  /* 0x0000000000007918 */ /* 0x000fc00000000000 */
        /* <DEDUP_REMOVED lines=10> */
.L_x_1:


//--------------------- .nv.constant0.triton_poi_fused_add_clamp_5 --------------------------
	.section	.nv.constant0.triton_poi_fused_add_clamp_5,"a",@progbits
	.sectionflags	@""
	.align	4
.nv.constant0.triton_poi_fused_add_clamp_5:
	.zero		540
